//
// Generated by NVIDIA NVVM Compiler
//
// Compiler Build ID: CL-36424714
// Cuda compilation tools, release 13.0, V13.0.88
// Based on NVVM 20.0.0
//

.version 9.0
.target sm_100
.address_size 64

	// .globl	_Z12sgemm_kernellllPfS_S_

.visible .entry _Z12sgemm_kernellllPfS_S_(
	.param .u64 _Z12sgemm_kernellllPfS_S__param_0,
	.param .u64 _Z12sgemm_kernellllPfS_S__param_1,
	.param .u64 _Z12sgemm_kernellllPfS_S__param_2,
	.param .u64 .ptr .align 1 _Z12sgemm_kernellllPfS_S__param_3,
	.param .u64 .ptr .align 1 _Z12sgemm_kernellllPfS_S__param_4,
	.param .u64 .ptr .align 1 _Z12sgemm_kernellllPfS_S__param_5
)
{
	.reg .pred 	%p<13>;
	.reg .b32 	%r<9>;
	.reg .b32 	%f<68>;
	.reg .b64 	%rd<77>;

	ld.param.u64 	%rd26, [_Z12sgemm_kernellllPfS_S__param_0];
	ld.param.u64 	%rd23, [_Z12sgemm_kernellllPfS_S__param_1];
	ld.param.u64 	%rd24, [_Z12sgemm_kernellllPfS_S__param_2];
	ld.param.u64 	%rd27, [_Z12sgemm_kernellllPfS_S__param_3];
	ld.param.u64 	%rd28, [_Z12sgemm_kernellllPfS_S__param_4];
	cvta.to.global.u64 	%rd1, %rd28;
	cvta.to.global.u64 	%rd2, %rd27;
	mov.u32 	%r1, %ctaid.y;
	mov.u32 	%r2, %ntid.y;
	mov.u32 	%r3, %tid.y;
	mad.lo.s32 	%r4, %r1, %r2, %r3;
	mov.u32 	%r5, %ctaid.x;
	mov.u32 	%r6, %ntid.x;
	mov.u32 	%r7, %tid.x;
	mad.lo.s32 	%r8, %r5, %r6, %r7;
	cvt.u64.u32 	%rd3, %r4;
	setp.le.s64 	%p1, %rd26, %rd3;
	cvt.s64.s32 	%rd4, %r8;
	setp.le.s64 	%p2, %rd23, %rd4;
	or.pred  	%p3, %p1, %p2;
	@%p3 bra 	$L__BB0_14;
	setp.lt.s64 	%p4, %rd24, 1;
	mov.f32 	%f67, 0f00000000;
	@%p4 bra 	$L__BB0_13;
	mul.lo.s64 	%rd5, %rd24, %rd3;
	and.b64  	%rd6, %rd24, 7;
	setp.lt.u64 	%p5, %rd24, 8;
	mov.f32 	%f67, 0f00000000;
	mov.b64 	%rd75, 0;
	@%p5 bra 	$L__BB0_5;
	and.b64  	%rd75, %rd24, 9223372036854775800;
	shl.b64 	%rd30, %rd4, 2;
	add.s64 	%rd72, %rd1, %rd30;
	shl.b64 	%rd9, %rd23, 5;
	shl.b64 	%rd31, %rd5, 2;
	add.s64 	%rd32, %rd31, %rd2;
	add.s64 	%rd71, %rd32, 16;
	mov.f32 	%f67, 0f00000000;
	mov.u64 	%rd73, %rd75;
$L__BB0_4:
	.pragma "nounroll";
	ld.global.f32 	%f17, [%rd71+-16];
	ld.global.f32 	%f18, [%rd72];
	fma.rn.f32 	%f19, %f17, %f18, %f67;
	ld.global.f32 	%f20, [%rd71+-12];
	shl.b64 	%rd33, %rd23, 2;
	add.s64 	%rd34, %rd72, %rd33;
	ld.global.f32 	%f21, [%rd34];
	fma.rn.f32 	%f22, %f20, %f21, %f19;
	ld.global.f32 	%f23, [%rd71+-8];
	add.s64 	%rd35, %rd34, %rd33;
	ld.global.f32 	%f24, [%rd35];
	fma.rn.f32 	%f25, %f23, %f24, %f22;
	ld.global.f32 	%f26, [%rd71+-4];
	add.s64 	%rd36, %rd35, %rd33;
	ld.global.f32 	%f27, [%rd36];
	fma.rn.f32 	%f28, %f26, %f27, %f25;
	ld.global.f32 	%f29, [%rd71];
	add.s64 	%rd37, %rd36, %rd33;
	ld.global.f32 	%f30, [%rd37];
	fma.rn.f32 	%f31, %f29, %f30, %f28;
	ld.global.f32 	%f32, [%rd71+4];
	add.s64 	%rd38, %rd37, %rd33;
	ld.global.f32 	%f33, [%rd38];
	fma.rn.f32 	%f34, %f32, %f33, %f31;
	ld.global.f32 	%f35, [%rd71+8];
	add.s64 	%rd39, %rd38, %rd33;
	ld.global.f32 	%f36, [%rd39];
	fma.rn.f32 	%f37, %f35, %f36, %f34;
	ld.global.f32 	%f38, [%rd71+12];
	add.s64 	%rd40, %rd39, %rd33;
	ld.global.f32 	%f39, [%rd40];
	fma.rn.f32 	%f67, %f38, %f39, %f37;
	add.s64 	%rd73, %rd73, -8;
	add.s64 	%rd72, %rd72, %rd9;
	add.s64 	%rd71, %rd71, 32;
	setp.ne.s64 	%p6, %rd73, 0;
	@%p6 bra 	$L__BB0_4;
$L__BB0_5:
	setp.eq.s64 	%p7, %rd6, 0;
	@%p7 bra 	$L__BB0_13;
	and.b64  	%rd18, %rd24, 3;
	setp.lt.u64 	%p8, %rd6, 4;
	@%p8 bra 	$L__BB0_8;
	add.s64 	%rd41, %rd75, %rd5;
	shl.b64 	%rd42, %rd41, 2;
	add.s64 	%rd43, %rd2, %rd42;
	ld.global.f32 	%f41, [%rd43];
	mad.lo.s64 	%rd44, %rd75, %rd23, %rd4;
	shl.b64 	%rd45, %rd44, 2;
	add.s64 	%rd46, %rd1, %rd45;
	ld.global.f32 	%f42, [%rd46];
	fma.rn.f32 	%f43, %f41, %f42, %f67;
	ld.global.f32 	%f44, [%rd43+4];
	shl.b64 	%rd47, %rd23, 2;
	add.s64 	%rd48, %rd46, %rd47;
	ld.global.f32 	%f45, [%rd48];
	fma.rn.f32 	%f46, %f44, %f45, %f43;
	ld.global.f32 	%f47, [%rd43+8];
	add.s64 	%rd49, %rd48, %rd47;
	ld.global.f32 	%f48, [%rd49];
	fma.rn.f32 	%f49, %f47, %f48, %f46;
	ld.global.f32 	%f50, [%rd43+12];
	add.s64 	%rd50, %rd49, %rd47;
	ld.global.f32 	%f51, [%rd50];
	fma.rn.f32 	%f67, %f50, %f51, %f49;
	add.s64 	%rd75, %rd75, 4;
$L__BB0_8:
	setp.eq.s64 	%p9, %rd18, 0;
	@%p9 bra 	$L__BB0_13;
	setp.eq.s64 	%p10, %rd18, 1;
	@%p10 bra 	$L__BB0_11;
	add.s64 	%rd51, %rd75, %rd5;
	shl.b64 	%rd52, %rd51, 2;
	add.s64 	%rd53, %rd2, %rd52;
	ld.global.f32 	%f53, [%rd53];
	mad.lo.s64 	%rd54, %rd75, %rd23, %rd4;
	shl.b64 	%rd55, %rd54, 2;
	add.s64 	%rd56, %rd1, %rd55;
	ld.global.f32 	%f54, [%rd56];
	fma.rn.f32 	%f55, %f53, %f54, %f67;
	ld.global.f32 	%f56, [%rd53+4];
	shl.b64 	%rd57, %rd23, 2;
	add.s64 	%rd58, %rd56, %rd57;
	ld.global.f32 	%f57, [%rd58];
	fma.rn.f32 	%f67, %f56, %f57, %f55;
	add.s64 	%rd75, %rd75, 2;
$L__BB0_11:
	and.b64  	%rd59, %rd24, 1;
	setp.eq.b64 	%p11, %rd59, 1;
	not.pred 	%p12, %p11;
	@%p12 bra 	$L__BB0_13;
	add.s64 	%rd60, %rd75, %rd5;
	shl.b64 	%rd61, %rd60, 2;
	add.s64 	%rd62, %rd2, %rd61;
	ld.global.f32 	%f58, [%rd62];
	mad.lo.s64 	%rd63, %rd75, %rd23, %rd4;
	shl.b64 	%rd64, %rd63, 2;
	add.s64 	%rd65, %rd1, %rd64;
	ld.global.f32 	%f59, [%rd65];
	fma.rn.f32 	%f67, %f58, %f59, %f67;
$L__BB0_13:
	ld.param.u64 	%rd70, [_Z12sgemm_kernellllPfS_S__param_5];
	mad.lo.s64 	%rd66, %rd23, %rd3, %rd4;
	cvta.to.global.u64 	%rd67, %rd70;
	shl.b64 	%rd68, %rd66, 2;
	add.s64 	%rd69, %rd67, %rd68;
	st.global.f32 	[%rd69], %f67;
$L__BB0_14:
	ret;

}


// ===== COMPILED SASS (sm_100) =====

	.target	sm_100

	.elftype	@"ET_EXEC"


//--------------------- .note.nv.tkinfo           --------------------------
	.section	.note.nv.tkinfo,"",@"SHT_NOTE"
	.sectionflags	@"SHF_NOTE_NV_TKINFO"
	.tkinfo
        /*0018*/ 	.word	0x00000002
        /*0030*/ 	.string	""
        /*0030*/ 	.string	"ptxas"
        /*0030*/ 	.string	"Cuda compilation tools, release 13.0, V13.0.88"
        /*0030*/ 	.string	"Build cuda_13.0.r13.0/compiler.36424714_0"
        /*0030*/ 	.string	"-arch sm_100 -m 64 "



//--------------------- .note.nv.cuinfo           --------------------------
	.section	.note.nv.cuinfo,"",@"SHT_NOTE"
	.sectionflags	@"SHF_NOTE_NV_CUINFO"
        /*0018*/ 	.short	0x0002
        /*001a*/ 	.short	0x0064
        /*001c*/ 	.short	0x0082
	.zero		2


//--------------------- .nv.info                  --------------------------
	.section	.nv.info,"",@"SHT_CUDA_INFO"
	.align	4


	//----- nvinfo : EIATTR_REGCOUNT
	.align		4
        /*0000*/ 	.byte	0x04, 0x2f
        /*0002*/ 	.short	(.L_1 - .L_0)
	.align		4
.L_0:
        /*0004*/ 	.word	index@(_Z12sgemm_kernellllPfS_S_)
        /*0008*/ 	.word	0x00000020


	//----- nvinfo : EIATTR_FRAME_SIZE
	.align		4
.L_1:
        /*000c*/ 	.byte	0x04, 0x11
        /*000e*/ 	.short	(.L_3 - .L_2)
	.align		4
.L_2:
        /*0010*/ 	.word	index@(_Z12sgemm_kernellllPfS_S_)
        /*0014*/ 	.word	0x00000000


	//----- nvinfo : EIATTR_MIN_STACK_SIZE
	.align		4
.L_3:
        /*0018*/ 	.byte	0x04, 0x12
        /*001a*/ 	.short	(.L_5 - .L_4)
	.align		4
.L_4:
        /*001c*/ 	.word	index@(_Z12sgemm_kernellllPfS_S_)
        /*0020*/ 	.word	0x00000000
.L_5:


//--------------------- .nv.compat                --------------------------
	.section	.nv.compat,"",@"SHT_CUDA_COMPAT_INFO"
	.align	4
        /*0000*/ 	.byte	0x02, 0x09, 0x00, 0x00, 0x02, 0x02, 0x01, 0x00, 0x02, 0x05, 0x05, 0x00, 0x03, 0x07, 0x01, 0x01
        /*0010*/ 	.byte	0x02, 0x03, 0x00, 0x00, 0x02, 0x06, 0x01, 0x00, 0x04, 0x0b, 0x08, 0x00, 0x09, 0x00, 0x00, 0x00
        /*0020*/ 	.byte	0x00, 0x00, 0x00, 0x00


//--------------------- .nv.info._Z12sgemm_kernellllPfS_S_ --------------------------
	.section	.nv.info._Z12sgemm_kernellllPfS_S_,"",@"SHT_CUDA_INFO"
	.sectionflags	@""
	.align	4


	//----- nvinfo : EIATTR_CUDA_API_VERSION
	.align		4
        /*0000*/ 	.byte	0x04, 0x37
        /*0002*/ 	.short	(.L_7 - .L_6)
.L_6:
        /*0004*/ 	.word	0x00000082


	//----- nvinfo : EIATTR_KPARAM_INFO
	.align		4
.L_7:
        /*0008*/ 	.byte	0x04, 0x17
        /*000a*/ 	.short	(.L_9 - .L_8)
.L_8:
        /*000c*/ 	.word	0x00000000
        /*0010*/ 	.short	0x0005
        /*0012*/ 	.short	0x0028
        /*0014*/ 	.byte	0x00, 0xf5, 0x21, 0x00


	//----- nvinfo : EIATTR_KPARAM_INFO
	.align		4
.L_9:
        /*0018*/ 	.byte	0x04, 0x17
        /*001a*/ 	.short	(.L_11 - .L_10)
.L_10:
        /*001c*/ 	.word	0x00000000
        /*0020*/ 	.short	0x0004
        /*0022*/ 	.short	0x0020
        /*0024*/ 	.byte	0x00, 0xf5, 0x21, 0x00


	//----- nvinfo : EIATTR_KPARAM_INFO
	.align		4
.L_11:
        /*0028*/ 	.byte	0x04, 0x17
        /*002a*/ 	.short	(.L_13 - .L_12)
.L_12:
        /*002c*/ 	.word	0x00000000
        /*0030*/ 	.short	0x0003
        /*0032*/ 	.short	0x0018
        /*0034*/ 	.byte	0x00, 0xf5, 0x21, 0x00


	//----- nvinfo : EIATTR_KPARAM_INFO
	.align		4
.L_13:
        /*0038*/ 	.byte	0x04, 0x17
        /*003a*/ 	.short	(.L_15 - .L_14)
.L_14:
        /*003c*/ 	.word	0x00000000
        /*0040*/ 	.short	0x0002
        /*0042*/ 	.short	0x0010
        /*0044*/ 	.byte	0x00, 0xf0, 0x21, 0x00


	//----- nvinfo : EIATTR_KPARAM_INFO
	.align		4
.L_15:
        /*0048*/ 	.byte	0x04, 0x17
        /*004a*/ 	.short	(.L_17 - .L_16)
.L_16:
        /*004c*/ 	.word	0x00000000
        /*0050*/ 	.short	0x0001
        /*0052*/ 	.short	0x0008
        /*0054*/ 	.byte	0x00, 0xf0, 0x21, 0x00


	//----- nvinfo : EIATTR_KPARAM_INFO
	.align		4
.L_17:
        /*0058*/ 	.byte	0x04, 0x17
        /*005a*/ 	.short	(.L_19 - .L_18)
.L_18:
        /*005c*/ 	.word	0x00000000
        /*0060*/ 	.short	0x0000
        /*0062*/ 	.short	0x0000
        /*0064*/ 	.byte	0x00, 0xf0, 0x21, 0x00


	//----- nvinfo : EIATTR_SPARSE_MMA_MASK
	.align		4
.L_19:
        /*0068*/ 	.byte	0x03, 0x50
        /*006a*/ 	.short	0x0000


	//----- nvinfo : EIATTR_MAXREG_COUNT
	.align		4
        /*006c*/ 	.byte	0x03, 0x1b
        /*006e*/ 	.short	0x00ff


	//----- nvinfo : EIATTR_MERCURY_ISA_VERSION
	.align		4
        /*0070*/ 	.byte	0x03, 0x5f
        /*0072*/ 	.short	0x0101


	//----- nvinfo : EIATTR_VRC_CTA_INIT_COUNT
	.align		4
        /*0074*/ 	.byte	0x02, 0x4a
	.zero		1
	.zero		1


	//----- nvinfo : EIATTR_EXIT_INSTR_OFFSETS
	.align		4
        /*0078*/ 	.byte	0x04, 0x1c
        /*007a*/ 	.short	(.L_21 - .L_20)


	//   ....[0]....
.L_20:
        /*007c*/ 	.word	0x00000100


	//   ....[1]....
        /*0080*/ 	.word	0x00000c50


	//----- nvinfo : EIATTR_CBANK_PARAM_SIZE
	.align		4
.L_21:
        /*0084*/ 	.byte	0x03, 0x19
        /*0086*/ 	.short	0x0030


	//----- nvinfo : EIATTR_PARAM_CBANK
	.align		4
        /*0088*/ 	.byte	0x04, 0x0a
        /*008a*/ 	.short	(.L_23 - .L_22)
	.align		4
.L_22:
        /*008c*/ 	.word	index@(.nv.constant0._Z12sgemm_kernellllPfS_S_)
        /*0090*/ 	.short	0x0380
        /*0092*/ 	.short	0x0030


	//----- nvinfo : EIATTR_SW_WAR
	.align		4
.L_23:
        /*0094*/ 	.byte	0x04, 0x36
        /*0096*/ 	.short	(.L_25 - .L_24)
.L_24:
        /*0098*/ 	.word	0x00000008
.L_25:


//--------------------- .nv.callgraph             --------------------------
	.section	.nv.callgraph,"",@"SHT_CUDA_CALLGRAPH"
	.align	4
	.sectionentsize	8
	.align		4
        /*0000*/ 	.word	0x00000000
	.align		4
        /*0004*/ 	.word	0xffffffff
	.align		4
        /*0008*/ 	.word	0x00000000
	.align		4
        /*000c*/ 	.word	0xfffffffe
	.align		4
        /*0010*/ 	.word	0x00000000
	.align		4
        /*0014*/ 	.word	0xfffffffd
	.align		4
        /*0018*/ 	.word	0x00000000
	.align		4
        /*001c*/ 	.word	0xfffffffc


//--------------------- .text._Z12sgemm_kernellllPfS_S_ --------------------------
	.section	.text._Z12sgemm_kernellllPfS_S_,"ax",@progbits
	.align	128
        .global         _Z12sgemm_kernellllPfS_S_
        .type           _Z12sgemm_kernellllPfS_S_,@function
        .size           _Z12sgemm_kernellllPfS_S_,(.L_x_6 - _Z12sgemm_kernellllPfS_S_)
        .other          _Z12sgemm_kernellllPfS_S_,@"STO_CUDA_ENTRY STV_DEFAULT"
_Z12sgemm_kernellllPfS_S_:
.text._Z12sgemm_kernellllPfS_S_:
[----:B------:R-:W-:Y:S01]  /*0000*/  LDC R1, c[0x0][0x37c] ;  /* 0x0000df00ff017b82 */ /* 0x000fe20000000800 */
[----:B------:R-:W0:Y:S07]  /*0010*/  S2R R7, SR_TID.X ;  /* 0x0000000000077919 */ /* 0x000e2e0000002100 */
[----:B------:R-:W1:Y:S01]  /*0020*/  LDC R19, c[0x0][0x364] ;  /* 0x0000d900ff137b82 */ /* 0x000e620000000800 */
[----:B------:R-:W1:Y:S07]  /*0030*/  S2R R0, SR_TID.Y ;  /* 0x0000000000007919 */ /* 0x000e6e0000002200 */
[----:B------:R-:W0:Y:S08]  /*0040*/  S2UR UR5, SR_CTAID.X ;  /* 0x00000000000579c3 */ /* 0x000e300000002500 */
[----:B------:R-:W0:Y:S08]  /*0050*/  LDC R6, c[0x0][0x360] ;  /* 0x0000d800ff067b82 */ /* 0x000e300000000800 */
[----:B------:R-:W1:Y:S08]  /*0060*/  S2UR UR4, SR_CTAID.Y ;  /* 0x00000000000479c3 */ /* 0x000e700000002600 */
[----:B------:R-:W2:Y:S08]  /*0070*/  LDC.64 R8, c[0x0][0x388] ;  /* 0x0000e200ff087b82 */ /* 0x000eb00000000a00 */
[----:B------:R-:W3:Y:S01]  /*0080*/  LDC.64 R2, c[0x0][0x380] ;  /* 0x0000e000ff027b82 */ /* 0x000ee20000000a00 */
[----:B0-----:R-:W-:-:S05]  /*0090*/  IMAD R6, R6, UR5, R7 ;  /* 0x0000000506067c24 */ /* 0x001fca000f8e0207 */
[----:B------:R-:W-:Y:S01]  /*00a0*/  SHF.R.S32.HI R7, RZ, 0x1f, R6 ;  /* 0x0000001fff077819 */ /* 0x000fe20000011406 */
[----:B-1----:R-:W-:Y:S01]  /*00b0*/  IMAD R19, R19, UR4, R0 ;  /* 0x0000000413137c24 */ /* 0x002fe2000f8e0200 */
[----:B--2---:R-:W-:-:S04]  /*00c0*/  ISETP.GE.U32.AND P1, PT, R6, R8, PT ;  /* 0x000000080600720c */ /* 0x004fc80003f26070 */
[----:B------:R-:W-:Y:S02]  /*00d0*/  ISETP.GE.AND.EX P1, PT, R7, R9, PT, P1 ;  /* 0x000000090700720c */ /* 0x000fe40003f26310 */
[----:B---3--:R-:W-:-:S04]  /*00e0*/  ISETP.GE.U32.AND P0, PT, R19, R2, PT ;  /* 0x000000021300720c */ /* 0x008fc80003f06070 */
[----:B------:R-:W-:-:S13]  /*00f0*/  ISETP.GE.OR.EX P0, PT, RZ, R3, P1, P0 ;  /* 0x00000003ff00720c */ /* 0x000fda0000f06700 */
[----:B------:R-:W-:Y:S05]  /*0100*/  @P0 EXIT ;  /* 0x000000000000094d */ /* 0x000fea0003800000 */
[----:B------:R-:W0:Y:S01]  /*0110*/  LDCU.64 UR8, c[0x0][0x390] ;  /* 0x00007200ff0877ac */ /* 0x000e220008000a00 */
[----:B------:R-:W-:Y:S01]  /*0120*/  IMAD.MOV.U32 R0, RZ, RZ, RZ ;  /* 0x000000ffff007224 */ /* 0x000fe200078e00ff */
[----:B------:R-:W1:Y:S01]  /*0130*/  LDCU.64 UR10, c[0x0][0x358] ;  /* 0x00006b00ff0a77ac */ /* 0x000e620008000a00 */
[----:B0-----:R-:W-:-:S04]  /*0140*/  UISETP.GE.U32.AND UP0, UPT, UR8, 0x1, UPT ;  /* 0x000000010800788c */ /* 0x001fc8000bf06070 */
[----:B------:R-:W-:-:S09]  /*0150*/  UISETP.GE.AND.EX UP0, UPT, UR9, URZ, UPT, UP0 ;  /* 0x000000ff0900728c */ /* 0x000fd2000bf06300 */
[----:B-1----:R-:W-:Y:S05]  /*0160*/  BRA.U !UP0, `(.L_x_0) ;  /* 0x0000000908987547 */ /* 0x002fea000b800000 */
[----:B------:R-:W-:Y:S02]  /*0170*/  UISETP.GE.U32.AND UP1, UPT, UR8, 0x8, UPT ;  /* 0x000000080800788c */ /* 0x000fe4000bf26070 */
[C---:B------:R-:W-:Y:S01]  /*0180*/  IMAD.WIDE.U32 R4, R19.reuse, UR8, RZ ;  /* 0x0000000813047c25 */ /* 0x040fe2000f8e00ff */
[----:B------:R-:W-:Y:S02]  /*0190*/  ULOP3.LUT UR12, UR8, 0x7, URZ, 0xc0, !UPT ;  /* 0x00000007080c7892 */ /* 0x000fe4000f8ec0ff */
[----:B------:R-:W-:Y:S01]  /*01a0*/  UISETP.GE.U32.AND.EX UP1, UPT, UR9, URZ, UPT, UP1 ;  /* 0x000000ff0900728c */ /* 0x000fe2000bf26110 */
[----:B------:R-:W-:Y:S01]  /*01b0*/  IMAD.MOV.U32 R0, RZ, RZ, RZ ;  /* 0x000000ffff007224 */ /* 0x000fe200078e00ff */
[----:B------:R-:W-:Y:S01]  /*01c0*/  UISETP.NE.U32.AND UP0, UPT, UR12, URZ, UPT ;  /* 0x000000ff0c00728c */ /* 0x000fe2000bf05070 */
[----:B------:R-:W-:Y:S01]  /*01d0*/  IMAD R23, R19, UR9, R5 ;  /* 0x0000000913177c24 */ /* 0x000fe2000f8e0205 */
[----:B------:R-:W-:Y:S01]  /*01e0*/  UMOV UR4, URZ ;  /* 0x000000ff00047c82 */ /* 0x000fe20008000000 */
[----:B------:R-:W-:Y:S01]  /*01f0*/  UMOV UR5, URZ ;  /* 0x000000ff00057c82 */ /* 0x000fe20008000000 */
[----:B------:R-:W-:-:S03]  /*0200*/  UISETP.NE.AND.EX UP0, UPT, URZ, URZ, UPT, UP0 ;  /* 0x000000ffff00728c */ /* 0x000fc6000bf05300 */
[----:B------:R-:W-:Y:S08]  /*0210*/  BRA.U !UP1, `(.L_x_1) ;  /* 0x0000000509007547 */ /* 0x000ff0000b800000 */
[----:B------:R-:W0:Y:S01]  /*0220*/  LDCU.64 UR4, c[0x0][0x3a0] ;  /* 0x00007400ff0477ac */ /* 0x000e220008000a00 */
[C-C-:B------:R-:W-:Y:S01]  /*0230*/  SHF.L.U64.HI R18, R8.reuse, 0x5, R9.reuse ;  /* 0x0000000508127819 */ /* 0x140fe20000010209 */
[----:B------:R-:W-:Y:S01]  /*0240*/  IMAD.MOV.U32 R0, RZ, RZ, RZ ;  /* 0x000000ffff007224 */ /* 0x000fe200078e00ff */
[C---:B------:R-:W-:Y:S01]  /*0250*/  SHF.L.U64.HI R25, R8.reuse, 0x2, R9 ;  /* 0x0000000208197819 */ /* 0x040fe20000010209 */
[----:B------:R-:W1:Y:S01]  /*0260*/  LDCU.64 UR6, c[0x0][0x398] ;  /* 0x00007300ff0677ac */ /* 0x000e620008000a00 */
[----:B------:R-:W-:Y:S02]  /*0270*/  SHF.L.U32 R27, R8, 0x2, RZ ;  /* 0x00000002081b7819 */ /* 0x000fe400000006ff */
[----:B0-----:R-:W-:Y:S01]  /*0280*/  LEA R20, P0, R6, UR4, 0x2 ;  /* 0x0000000406147c11 */ /* 0x001fe2000f8010ff */
[----:B------:R-:W-:Y:S01]  /*0290*/  ULOP3.LUT UR4, UR8, 0xfffffff8, URZ, 0xc0, !UPT ;  /* 0xfffffff808047892 */ /* 0x000fe2000f8ec0ff */
[----:B-1----:R-:W-:Y:S02]  /*02a0*/  LEA R2, P1, R4, UR6, 0x2 ;  /* 0x0000000604027c11 */ /* 0x002fe4000f8210ff */
[----:B------:R-:W-:Y:S01]  /*02b0*/  LEA.HI.X R21, R6, UR5, R7, 0x2, P0 ;  /* 0x0000000506157c11 */ /* 0x000fe200080f1407 */
[----:B------:R-:W-:Y:S01]  /*02c0*/  ULOP3.LUT UR5, UR9, 0x7fffffff, URZ, 0xc0, !UPT ;  /* 0x7fffffff09057892 */ /* 0x000fe2000f8ec0ff */
[----:B------:R-:W-:-:S02]  /*02d0*/  LEA.HI.X R11, R4, UR7, R23, 0x2, P1 ;  /* 0x00000007040b7c11 */ /* 0x000fc400088f1417 */
[----:B------:R-:W-:Y:S01]  /*02e0*/  UMOV UR6, UR4 ;  /* 0x0000000400067c82 */ /* 0x000fe20008000000 */
[----:B------:R-:W-:-:S03]  /*02f0*/  IADD3 R2, P0, PT, R2, 0x10, RZ ;  /* 0x0000001002027810 */ /* 0x000fc60007f1e0ff */
[----:B------:R-:W-:Y:S02]  /*0300*/  UMOV UR7, UR5 ;  /* 0x0000000500077c82 */ /* 0x000fe40008000000 */
[----:B------:R-:W-:-:S08]  /*0310*/  IMAD.X R11, RZ, RZ, R11, P0 ;  /* 0x000000ffff0b7224 */ /* 0x000fd000000e060b */
.L_x_2:
[-C--:B------:R-:W-:Y:S01]  /*0320*/  IADD3 R28, P0, PT, R20, R27.reuse, RZ ;  /* 0x0000001b141c7210 */ /* 0x080fe20007f1e0ff */
[----:B------:R-:W-:Y:S01]  /*0330*/  IMAD.MOV.U32 R10, RZ, RZ, R2 ;  /* 0x000000ffff0a7224 */ /* 0x000fe200078e0002 */
[----:B------:R-:W2:Y:S03]  /*0340*/  LDG.E R3, desc[UR10][R20.64] ;  /* 0x0000000a14037981 */ /* 0x000ea6000c1e1900 */
[----:B------:R-:W-:Y:S01]  /*0350*/  IMAD.X R29, R21, 0x1, R25, P0 ;  /* 0x00000001151d7824 */ /* 0x000fe200000e0619 */
[----:B------:R-:W2:Y:S01]  /*0360*/  LDG.E R16, desc[UR10][R10.64+-0x10] ;  /* 0xfffff00a0a107981 */ /* 0x000ea2000c1e1900 */
[----:B------:R-:W-:-:S03]  /*0370*/  IADD3 R14, P0, PT, R28, R27, RZ ;  /* 0x0000001b1c0e7210 */ /* 0x000fc60007f1e0ff */
[----:B------:R-:W3:Y:S01]  /*0380*/  LDG.E R17, desc[UR10][R28.64] ;  /* 0x0000000a1c117981 */ /* 0x000ee2000c1e1900 */
[----:B------:R-:W-:-:S03]  /*0390*/  IADD3.X R15, PT, PT, R29, R25, RZ, P0, !PT ;  /* 0x000000191d0f7210 */ /* 0x000fc600007fe4ff */
[----:B------:R-:W3:Y:S04]  /*03a0*/  LDG.E R24, desc[UR10][R10.64+-0xc] ;  /* 0xfffff40a0a187981 */ /* 0x000ee8000c1e1900 */
[----:B------:R0:W4:Y:S04]  /*03b0*/  LDG.E R22, desc[UR10][R14.64] ;  /* 0x0000000a0e167981 */ /* 0x000128000c1e1900 */
[----:B------:R-:W4:Y:S01]  /*03c0*/  LDG.E R29, desc[UR10][R10.64+-0x8] ;  /* 0xfffff80a0a1d7981 */ /* 0x000f22000c1e1900 */
[----:B------:R-:W-:-:S03]  /*03d0*/  IADD3 R12, P0, PT, R14, R27, RZ ;  /* 0x0000001b0e0c7210 */ /* 0x000fc60007f1e0ff */
[----:B------:R-:W5:Y:S02]  /*03e0*/  LDG.E R26, desc[UR10][R10.64+0x8] ;  /* 0x0000080a0a1a7981 */ /* 0x000f64000c1e1900 */
[----:B------:R-:W-:Y:S01]  /*03f0*/  IMAD.X R13, R15, 0x1, R25, P0 ;  /* 0x000000010f0d7824 */ /* 0x000fe200000e0619 */
[----:B------:R-:W-:-:S04]  /*0400*/  IADD3 R2, P0, PT, R12, R27, RZ ;  /* 0x0000001b0c027210 */ /* 0x000fc80007f1e0ff */
[----:B------:R-:W5:Y:S01]  /*0410*/  LDG.E R12, desc[UR10][R12.64] ;  /* 0x0000000a0c0c7981 */ /* 0x000f62000c1e1900 */
[----:B--2---:R-:W-:Y:S01]  /*0420*/  FFMA R0, R16, R3, R0 ;  /* 0x0000000310007223 */ /* 0x004fe20000000000 */
[--C-:B------:R-:W-:Y:S01]  /*0430*/  IMAD.X R3, R13, 0x1, R25.reuse, P0 ;  /* 0x000000010d037824 */ /* 0x100fe200000e0619 */
[----:B------:R-:W-:Y:S01]  /*0440*/  IADD3 R16, P0, PT, R2, R27, RZ ;  /* 0x0000001b02107210 */ /* 0x000fe20007f1e0ff */
[----:B------:R-:W2:Y:S04]  /*0450*/  LDG.E R13, desc[UR10][R10.64] ;  /* 0x0000000a0a0d7981 */ /* 0x000ea8000c1e1900 */
[----:B------:R-:W2:Y:S01]  /*0460*/  LDG.E R2, desc[UR10][R2.64] ;  /* 0x0000000a02027981 */ /* 0x000ea2000c1e1900 */
[----:B---3--:R-:W-:Y:S01]  /*0470*/  FFMA R0, R24, R17, R0 ;  /* 0x0000001118007223 */ /* 0x008fe20000000000 */
[----:B------:R-:W-:Y:S01]  /*0480*/  IMAD.X R17, R3, 0x1, R25, P0 ;  /* 0x0000000103117824 */ /* 0x000fe200000e0619 */
[----:B0-----:R-:W-:Y:S01]  /*0490*/  IADD3 R14, P0, PT, R16, R27, RZ ;  /* 0x0000001b100e7210 */ /* 0x001fe20007f1e0ff */
[----:B------:R-:W3:Y:S01]  /*04a0*/  LDG.E R24, desc[UR10][R10.64+0x4] ;  /* 0x0000040a0a187981 */ /* 0x000ee2000c1e1900 */
[----:B----4-:R-:W-:-:S03]  /*04b0*/  FFMA R22, R29, R22, R0 ;  /* 0x000000161d167223 */ /* 0x010fc60000000000 */
[----:B------:R-:W3:Y:S04]  /*04c0*/  LDG.E R16, desc[UR10][R16.64] ;  /* 0x0000000a10107981 */ /* 0x000ee8000c1e1900 */
[----:B------:R-:W5:Y:S01]  /*04d0*/  LDG.E R0, desc[UR10][R10.64+-0x4] ;  /* 0xfffffc0a0a007981 */ /* 0x000f62000c1e1900 */
[----:B------:R-:W-:Y:S02]  /*04e0*/  IADD3.X R15, PT, PT, R17, R25, RZ, P0, !PT ;  /* 0x00000019110f7210 */ /* 0x000fe400007fe4ff */
[----:B------:R-:W-:Y:S01]  /*04f0*/  IADD3 R28, P0, PT, R14, R27, RZ ;  /* 0x0000001b0e1c7210 */ /* 0x000fe20007f1e0ff */
[----:B------:R0:W4:Y:S04]  /*0500*/  LDG.E R3, desc[UR10][R10.64+0xc] ;  /* 0x00000c0a0a037981 */ /* 0x000128000c1e1900 */
[----:B------:R-:W-:Y:S01]  /*0510*/  IMAD.X R29, R15, 0x1, R25, P0 ;  /* 0x000000010f1d7824 */ /* 0x000fe200000e0619 */
[----:B------:R-:W4:Y:S04]  /*0520*/  LDG.E R14, desc[UR10][R14.64] ;  /* 0x0000000a0e0e7981 */ /* 0x000f28000c1e1900 */
[----:B------:R-:W4:Y:S01]  /*0530*/  LDG.E R28, desc[UR10][R28.64] ;  /* 0x0000000a1c1c7981 */ /* 0x000f22000c1e1900 */
[----:B------:R-:W-:-:S04]  /*0540*/  UIADD3 UR6, UP1, UPT, UR6, -0x8, URZ ;  /* 0xfffffff806067890 */ /* 0x000fc8000ff3e0ff */
[----:B------:R-:W-:Y:S02]  /*0550*/  UIADD3.X UR7, UPT, UPT, UR7, -0x1, URZ, UP1, !UPT ;  /* 0xffffffff07077890 */ /* 0x000fe40008ffe4ff */
[----:B------:R-:W-:-:S04]  /*0560*/  UISETP.NE.U32.AND UP1, UPT, UR6, URZ, UPT ;  /* 0x000000ff0600728c */ /* 0x000fc8000bf25070 */
[----:B------:R-:W-:Y:S01]  /*0570*/  UISETP.NE.AND.EX UP1, UPT, UR7, URZ, UPT, UP1 ;  /* 0x000000ff0700728c */ /* 0x000fe2000bf25310 */
[----:B------:R-:W-:-:S05]  /*0580*/  LEA R20, P0, R8, R20, 0x5 ;  /* 0x0000001408147211 */ /* 0x000fca00078028ff */
[----:B------:R-:W-:Y:S02]  /*0590*/  IMAD.X R21, R21, 0x1, R18, P0 ;  /* 0x0000000115157824 */ /* 0x000fe400000e0612 */
[----:B-----5:R-:W-:-:S04]  /*05a0*/  FFMA R0, R0, R12, R22 ;  /* 0x0000000c00007223 */ /* 0x020fc80000000016 */
[----:B--2---:R-:W-:Y:S01]  /*05b0*/  FFMA R13, R13, R2, R0 ;  /* 0x000000020d0d7223 */ /* 0x004fe20000000000 */
[----:B------:R-:W-:-:S03]  /*05c0*/  IADD3 R2, P1, PT, R10, 0x20, RZ ;  /* 0x000000200a027810 */ /* 0x000fc60007f3e0ff */
[----:B---3--:R-:W-:-:S04]  /*05d0*/  FFMA R13, R24, R16, R13 ;  /* 0x00000010180d7223 */ /* 0x008fc8000000000d */
[----:B----4-:R-:W-:Y:S01]  /*05e0*/  FFMA R14, R26, R14, R13 ;  /* 0x0000000e1a0e7223 */ /* 0x010fe2000000000d */
[----:B0-----:R-:W-:-:S03]  /*05f0*/  IMAD.X R11, RZ, RZ, R11, P1 ;  /* 0x000000ffff0b7224 */ /* 0x001fc600008e060b */
[----:B------:R-:W-:Y:S01]  /*0600*/  FFMA R0, R3, R28, R14 ;  /* 0x0000001c03007223 */ /* 0x000fe2000000000e */
[----:B------:R-:W-:Y:S06]  /*0610*/  BRA.U UP1, `(.L_x_2) ;  /* 0xfffffffd01407547 */ /* 0x000fec000b83ffff */
.L_x_1:
[----:B------:R-:W-:Y:S05]  /*0620*/  BRA.U !UP0, `(.L_x_0) ;  /* 0x0000000508687547 */ /* 0x000fea000b800000 */
[----:B------:R-:W-:Y:S02]  /*0630*/  UISETP.GE.U32.AND UP1, UPT, UR12, 0x4, UPT ;  /* 0x000000040c00788c */ /* 0x000fe4000bf26070 */
[----:B------:R-:W-:Y:S02]  /*0640*/  ULOP3.LUT UR7, UR8, 0x3, URZ, 0xc0, !UPT ;  /* 0x0000000308077892 */ /* 0x000fe4000f8ec0ff */
[----:B------:R-:W-:Y:S02]  /*0650*/  UISETP.GE.U32.AND.EX UP1, UPT, URZ, URZ, UPT, UP1 ;  /* 0x000000ffff00728c */ /* 0x000fe4000bf26110 */
[----:B------:R-:W-:-:S04]  /*0660*/  UISETP.NE.U32.AND UP0, UPT, UR7, URZ, UPT ;  /* 0x000000ff0700728c */ /* 0x000fc8000bf05070 */
[----:B------:R-:W-:-:S03]  /*0670*/  UISETP.NE.AND.EX UP0, UPT, URZ, URZ, UPT, UP0 ;  /* 0x000000ffff00728c */ /* 0x000fc6000bf05300 */
[----:B------:R-:W-:Y:S08]  /*0680*/  BRA.U !UP1, `(.L_x_3) ;  /* 0x00000001098c7547 */ /* 0x000ff0000b800000 */
[----:B------:R-:W0:Y:S01]  /*0690*/  LDCU.64 UR14, c[0x0][0x3a0] ;  /* 0x00007400ff0e77ac */ /* 0x000e220008000a00 */
[C---:B------:R-:W-:Y:S02]  /*06a0*/  IMAD R10, R8.reuse, UR5, RZ ;  /* 0x00000005080a7c24 */ /* 0x040fe4000f8e02ff */
[----:B------:R-:W-:Y:S01]  /*06b0*/  IMAD.WIDE.U32 R2, R8, UR4, R6 ;  /* 0x0000000408027c25 */ /* 0x000fe2000f8e0006 */
[----:B------:R-:W1:Y:S03]  /*06c0*/  LDCU.64 UR12, c[0x0][0x398] ;  /* 0x00007300ff0c77ac */ /* 0x000e660008000a00 */
[----:B------:R-:W-:Y:S01]  /*06d0*/  IMAD R11, R9, UR4, R10 ;  /* 0x00000004090b7c24 */ /* 0x000fe2000f8e020a */
[----:B------:R-:W-:Y:S01]  /*06e0*/  IADD3 R10, P0, PT, R4, UR4, RZ ;  /* 0x00000004040a7c10 */ /* 0x000fe2000ff1e0ff */
[----:B------:R-:W-:-:S03]  /*06f0*/  IMAD.WIDE.U32 R12, R8, 0x4, RZ ;  /* 0x00000004080c7825 */ /* 0x000fc600078e00ff */
[----:B------:R-:W-:Y:S01]  /*0700*/  IADD3 R3, PT, PT, R3, R11, RZ ;  /* 0x0000000b03037210 */ /* 0x000fe20007ffe0ff */
[----:B------:R-:W-:-:S04]  /*0710*/  IMAD.SHL.U32 R11, R9, 0x4, RZ ;  /* 0x00000004090b7824 */ /* 0x000fc800078e00ff */
[----:B------:R-:W-:Y:S01]  /*0720*/  IMAD.IADD R13, R13, 0x1, R11 ;  /* 0x000000010d0d7824 */ /* 0x000fe200078e020b */
[----:B0-----:R-:W-:-:S04]  /*0730*/  LEA R20, P1, R2, UR14, 0x2 ;  /* 0x0000000e02147c11 */ /* 0x001fc8000f8210ff */
[----:B------:R-:W-:Y:S02]  /*0740*/  LEA.HI.X R21, R2, UR15, R3, 0x2, P1 ;  /* 0x0000000f02157c11 */ /* 0x000fe400088f1403 */
[----:B------:R-:W-:Y:S02]  /*0750*/  IADD3.X R3, PT, PT, R23, UR5, RZ, P0, !PT ;  /* 0x0000000517037c10 */ /* 0x000fe400087fe4ff */
[----:B-1----:R-:W-:Y:S01]  /*0760*/  LEA R2, P1, R10, UR12, 0x2 ;  /* 0x0000000c0a027c11 */ /* 0x002fe2000f8210ff */
[----:B------:R-:W2:Y:S01]  /*0770*/  LDG.E R17, desc[UR10][R20.64] ;  /* 0x0000000a14117981 */ /* 0x000ea2000c1e1900 */
[-C--:B------:R-:W-:Y:S02]  /*0780*/  IADD3 R14, P0, PT, R20, R12.reuse, RZ ;  /* 0x0000000c140e7210 */ /* 0x080fe40007f1e0ff */
[----:B------:R-:W-:Y:S02]  /*0790*/  LEA.HI.X R3, R10, UR13, R3, 0x2, P1 ;  /* 0x0000000d0a037c11 */ /* 0x000fe400088f1403 */
[----:B------:R-:W-:-:S02]  /*07a0*/  IADD3 R10, P1, PT, R14, R12, RZ ;  /* 0x0000000c0e0a7210 */ /* 0x000fc40007f3e0ff */
[----:B------:R-:W-:Y:S01]  /*07b0*/  IADD3.X R15, PT, PT, R13, R21, RZ, P0, !PT ;  /* 0x000000150d0f7210 */ /* 0x000fe200007fe4ff */
[----:B------:R-:W2:Y:S01]  /*07c0*/  LDG.E R25, desc[UR10][R2.64] ;  /* 0x0000000a02197981 */ /* 0x000ea2000c1e1900 */
[----:B------:R-:W-:-:S03]  /*07d0*/  IADD3 R12, P0, PT, R10, R12, RZ ;  /* 0x0000000c0a0c7210 */ /* 0x000fc60007f1e0ff */
[--C-:B------:R-:W-:Y:S01]  /*07e0*/  IMAD.X R11, R15, 0x1, R13.reuse, P1 ;  /* 0x000000010f0b7824 */ /* 0x100fe200008e060d */
[----:B------:R-:W3:Y:S04]  /*07f0*/  LDG.E R14, desc[UR10][R14.64] ;  /* 0x0000000a0e0e7981 */ /* 0x000ee8000c1e1900 */
[----:B------:R-:W3:Y:S01]  /*0800*/  LDG.E R16, desc[UR10][R2.64+0x4] ;  /* 0x0000040a02107981 */ /* 0x000ee2000c1e1900 */
[----:B------:R-:W-:-:S03]  /*0810*/  IMAD.X R13, R11, 0x1, R13, P0 ;  /* 0x000000010b0d7824 */ /* 0x000fc600000e060d */
[----:B------:R-:W4:Y:S04]  /*0820*/  LDG.E R10, desc[UR10][R10.64] ;  /* 0x0000000a0a0a7981 */ /* 0x000f28000c1e1900 */
[----:B------:R-:W4:Y:S04]  /*0830*/  LDG.E R27, desc[UR10][R2.64+0x8] ;  /* 0x0000080a021b7981 */ /* 0x000f28000c1e1900 */
[----:B------:R-:W5:Y:S04]  /*0840*/  LDG.E R29, desc[UR10][R2.64+0xc] ;  /* 0x00000c0a021d7981 */ /* 0x000f68000c1e1900 */
[----:B------:R-:W5:Y:S01]  /*0850*/  LDG.E R12, desc[UR10][R12.64] ;  /* 0x0000000a0c0c7981 */ /* 0x000f62000c1e1900 */
[----:B------:R-:W-:-:S04]  /*0860*/  UIADD3 UR4, UP1, UPT, UR4, 0x4, URZ ;  /* 0x0000000404047890 */ /* 0x000fc8000ff3e0ff */
[----:B------:R-:W-:Y:S01]  /*0870*/  UIADD3.X UR5, UPT, UPT, URZ, UR5, URZ, UP1, !UPT ;  /* 0x00000005ff057290 */ /* 0x000fe20008ffe4ff */
[----:B--2---:R-:W-:-:S04]  /*0880*/  FFMA R17, R25, R17, R0 ;  /* 0x0000001119117223 */ /* 0x004fc80000000000 */
[----:B---3--:R-:W-:-:S04]  /*0890*/  FFMA R16, R16, R14, R17 ;  /* 0x0000000e10107223 */ /* 0x008fc80000000011 */
[----:B----4-:R-:W-:-:S04]  /*08a0*/  FFMA R16, R27, R10, R16 ;  /* 0x0000000a1b107223 */ /* 0x010fc80000000010 */
[----:B-----5:R-:W-:-:S07]  /*08b0*/  FFMA R0, R29, R12, R16 ;  /* 0x0000000c1d007223 */ /* 0x020fce0000000010 */
.L_x_3:
[----:B------:R-:W-:Y:S05]  /*08c0*/  BRA.U !UP0, `(.L_x_0) ;  /* 0x0000000108c07547 */ /* 0x000fea000b800000 */
[----:B------:R-:W-:Y:S02]  /*08d0*/  UISETP.NE.U32.AND UP1, UPT, UR7, 0x1, UPT ;  /* 0x000000010700788c */ /* 0x000fe4000bf25070 */
[----:B------:R-:W-:Y:S02]  /*08e0*/  ULOP3.LUT UR6, UR8, 0x1, URZ, 0xc0, !UPT ;  /* 0x0000000108067892 */ /* 0x000fe4000f8ec0ff */
[----:B------:R-:W-:Y:S02]  /*08f0*/  UISETP.NE.AND.EX UP1, UPT, URZ, URZ, UPT, UP1 ;  /* 0x000000ffff00728c */ /* 0x000fe4000bf25310 */
[----:B------:R-:W-:-:S04]  /*0900*/  UISETP.NE.U32.AND UP0, UPT, UR6, 0x1, UPT ;  /* 0x000000010600788c */ /* 0x000fc8000bf05070 */
[----:B------:R-:W-:-:S03]  /*0910*/  UISETP.NE.U32.AND.EX UP0, UPT, URZ, URZ, UPT, UP0 ;  /* 0x000000ffff00728c */ /* 0x000fc6000bf05100 */
[----:B------:R-:W-:Y:S08]  /*0920*/  BRA.U !UP1, `(.L_x_4) ;  /* 0x0000000109607547 */ /* 0x000ff0000b800000 */
[----:B------:R-:W0:Y:S01]  /*0930*/  LDCU.64 UR6, c[0x0][0x398] ;  /* 0x00007300ff0677ac */ /* 0x000e220008000a00 */
[----:B------:R-:W-:Y:S01]  /*0940*/  MOV R2, R6 ;  /* 0x0000000600027202 */ /* 0x000fe20000000f00 */
[----:B------:R-:W-:Y:S01]  /*0950*/  IMAD.MOV.U32 R3, RZ, RZ, R7 ;  /* 0x000000ffff037224 */ /* 0x000fe200078e0007 */
[----:B------:R-:W-:Y:S01]  /*0960*/  IADD3 R13, P0, PT, R4, UR4, RZ ;  /* 0x00000004040d7c10 */ /* 0x000fe2000ff1e0ff */
[----:B------:R-:W1:Y:S01]  /*0970*/  LDCU.64 UR8, c[0x0][0x3a0] ;  /* 0x00007400ff0877ac */ /* 0x000e620008000a00 */
[C---:B------:R-:W-:Y:S02]  /*0980*/  IMAD R12, R8.reuse, UR5, RZ ;  /* 0x00000005080c7c24 */ /* 0x040fe4000f8e02ff */
[----:B------:R-:W-:Y:S01]  /*0990*/  IMAD.WIDE.U32 R10, R8, UR4, R2 ;  /* 0x00000004080a7c25 */ /* 0x000fe2000f8e0002 */
[----:B------:R-:W-:-:S03]  /*09a0*/  IADD3.X R14, PT, PT, R23, UR5, RZ, P0, !PT ;  /* 0x00000005170e7c10 */ /* 0x000fc600087fe4ff */
[----:B------:R-:W-:-:S04]  /*09b0*/  IMAD R3, R9, UR4, R12 ;  /* 0x0000000409037c24 */ /* 0x000fc8000f8e020c */
[----:B------:R-:W-:Y:S01]  /*09c0*/  IMAD.IADD R11, R11, 0x1, R3 ;  /* 0x000000010b0b7824 */ /* 0x000fe200078e0203 */
[C---:B0-----:R-:W-:Y:S02]  /*09d0*/  LEA R2, P0, R13.reuse, UR6, 0x2 ;  /* 0x000000060d027c11 */ /* 0x041fe4000f8010ff */
[C---:B-1----:R-:W-:Y:S02]  /*09e0*/  LEA R12, P1, R10.reuse, UR8, 0x2 ;  /* 0x000000080a0c7c11 */ /* 0x042fe4000f8210ff */
[----:B------:R-:W-:Y:S02]  /*09f0*/  LEA.HI.X R3, R13, UR7, R14, 0x2, P0 ;  /* 0x000000070d037c11 */ /* 0x000fe400080f140e */
[----:B------:R-:W-:Y:S02]  /*0a00*/  LEA.HI.X R13, R10, UR9, R11, 0x2, P1 ;  /* 0x000000090a0d7c11 */ /* 0x000fe400088f140b */
[C---:B------:R-:W-:Y:S01]  /*0a10*/  LEA R10, P0, R8.reuse, R12, 0x2 ;  /* 0x0000000c080a7211 */ /* 0x040fe200078010ff */
[----:B------:R-:W2:Y:S03]  /*0a20*/  LDG.E R15, desc[UR10][R2.64] ;  /* 0x0000000a020f7981 */ /* 0x000ea6000c1e1900 */
[----:B------:R-:W-:Y:S01]  /*0a30*/  LEA.HI.X R11, R8, R13, R9, 0x2, P0 ;  /* 0x0000000d080b7211 */ /* 0x000fe200000f1409 */
[----:B------:R-:W2:Y:S04]  /*0a40*/  LDG.E R12, desc[UR10][R12.64] ;  /* 0x0000000a0c0c7981 */ /* 0x000ea8000c1e1900 */
[----:B------:R-:W3:Y:S04]  /*0a50*/  LDG.E R14, desc[UR10][R2.64+0x4] ;  /* 0x0000040a020e7981 */ /* 0x000ee8000c1e1900 */
[----:B------:R-:W3:Y:S01]  /*0a60*/  LDG.E R10, desc[UR10][R10.64] ;  /* 0x0000000a0a0a7981 */ /* 0x000ee2000c1e1900 */
[----:B------:R-:W-:-:S04]  /*0a70*/  UIADD3 UR4, UP1, UPT, UR4, 0x2, URZ ;  /* 0x0000000204047890 */ /* 0x000fc8000ff3e0ff */
[----:B------:R-:W-:Y:S01]  /*0a80*/  UIADD3.X UR5, UPT, UPT, URZ, UR5, URZ, UP1, !UPT ;  /* 0x00000005ff057290 */ /* 0x000fe20008ffe4ff */
[----:B--2---:R-:W-:-:S04]  /*0a90*/  FFMA R15, R15, R12, R0 ;  /* 0x0000000c0f0f7223 */ /* 0x004fc80000000000 */
[----:B---3--:R-:W-:-:S07]  /*0aa0*/  FFMA R0, R14, R10, R15 ;  /* 0x0000000a0e007223 */ /* 0x008fce000000000f */
.L_x_4:
[----:B------:R-:W-:Y:S05]  /*0ab0*/  BRA.U UP0, `(.L_x_0) ;  /* 0x0000000100447547 */ /* 0x000fea000b800000 */
[----:B------:R-:W0:Y:S01]  /*0ac0*/  LDCU.64 UR6, c[0x0][0x398] ;  /* 0x00007300ff0677ac */ /* 0x000e220008000a00 */
[----:B------:R-:W-:Y:S01]  /*0ad0*/  IADD3 R3, P0, PT, R4, UR4, RZ ;  /* 0x0000000404037c10 */ /* 0x000fe2000ff1e0ff */
[C---:B------:R-:W-:Y:S01]  /*0ae0*/  IMAD R2, R8.reuse, UR5, RZ ;  /* 0x0000000508027c24 */ /* 0x040fe2000f8e02ff */
[----:B------:R-:W-:Y:S01]  /*0af0*/  MOV R4, R6 ;  /* 0x0000000600047202 */ /* 0x000fe20000000f00 */
[----:B------:R-:W1:Y:S01]  /*0b00*/  LDCU.64 UR8, c[0x0][0x3a0] ;  /* 0x00007400ff0877ac */ /* 0x000e620008000a00 */
[----:B------:R-:W-:Y:S01]  /*0b10*/  IMAD.MOV.U32 R5, RZ, RZ, R7 ;  /* 0x000000ffff057224 */ /* 0x000fe200078e0007 */
[----:B------:R-:W-:Y:S01]  /*0b20*/  IADD3.X R12, PT, PT, R23, UR5, RZ, P0, !PT ;  /* 0x00000005170c7c10 */ /* 0x000fe200087fe4ff */
[----:B------:R-:W-:Y:S02]  /*0b30*/  IMAD R11, R9, UR4, R2 ;  /* 0x00000004090b7c24 */ /* 0x000fe4000f8e0202 */
[----:B------:R-:W-:-:S04]  /*0b40*/  IMAD.WIDE.U32 R4, R8, UR4, R4 ;  /* 0x0000000408047c25 */ /* 0x000fc8000f8e0004 */
[----:B------:R-:W-:Y:S01]  /*0b50*/  IMAD.IADD R5, R5, 0x1, R11 ;  /* 0x0000000105057824 */ /* 0x000fe200078e020b */
[C---:B0-----:R-:W-:Y:S02]  /*0b60*/  LEA R2, P0, R3.reuse, UR6, 0x2 ;  /* 0x0000000603027c11 */ /* 0x041fe4000f8010ff */
[C---:B-1----:R-:W-:Y:S02]  /*0b70*/  LEA R10, P1, R4.reuse, UR8, 0x2 ;  /* 0x00000008040a7c11 */ /* 0x042fe4000f8210ff */
[----:B------:R-:W-:Y:S02]  /*0b80*/  LEA.HI.X R3, R3, UR7, R12, 0x2, P0 ;  /* 0x0000000703037c11 */ /* 0x000fe400080f140c */
[----:B------:R-:W-:-:S04]  /*0b90*/  LEA.HI.X R11, R4, UR9, R5, 0x2, P1 ;  /* 0x00000009040b7c11 */ /* 0x000fc800088f1405 */
[----:B------:R-:W2:Y:S04]  /*0ba0*/  LDG.E R3, desc[UR10][R2.64] ;  /* 0x0000000a02037981 */ /* 0x000ea8000c1e1900 */
[----:B------:R-:W2:Y:S02]  /*0bb0*/  LDG.E R10, desc[UR10][R10.64] ;  /* 0x0000000a0a0a7981 */ /* 0x000ea4000c1e1900 */
[----:B--2---:R-:W-:-:S07]  /*0bc0*/  FFMA R0, R3, R10, R0 ;  /* 0x0000000a03007223 */ /* 0x004fce0000000000 */
.L_x_0:
[----:B------:R-:W0:Y:S01]  /*0bd0*/  LDCU.64 UR4, c[0x0][0x3a8] ;  /* 0x00007500ff0477ac */ /* 0x000e220008000a00 */
[----:B------:R-:W-:Y:S01]  /*0be0*/  MOV R2, R6 ;  /* 0x0000000600027202 */ /* 0x000fe20000000f00 */
[----:B------:R-:W-:-:S04]  /*0bf0*/  IMAD.MOV.U32 R3, RZ, RZ, R7 ;  /* 0x000000ffff037224 */ /* 0x000fc800078e0007 */
[----:B------:R-:W-:-:S04]  /*0c00*/  IMAD.WIDE.U32 R2, R19, R8, R2 ;  /* 0x0000000813027225 */ /* 0x000fc800078e0002 */
[----:B------:R-:W-:Y:S01]  /*0c10*/  IMAD R9, R19, R9, R3 ;  /* 0x0000000913097224 */ /* 0x000fe200078e0203 */
[----:B0-----:R-:W-:-:S04]  /*0c20*/  LEA R4, P0, R2, UR4, 0x2 ;  /* 0x0000000402047c11 */ /* 0x001fc8000f8010ff */
[----:B------:R-:W-:-:S05]  /*0c30*/  LEA.HI.X R5, R2, UR5, R9, 0x2, P0 ;  /* 0x0000000502057c11 */ /* 0x000fca00080f1409 */
[----:B------:R-:W-:Y:S01]  /*0c40*/  STG.E desc[UR10][R4.64], R0 ;  /* 0x0000000004007986 */ /* 0x000fe2000c10190a */
[----:B------:R-:W-:Y:S05]  /*0c50*/  EXIT ;  /* 0x000000000000794d */ /* 0x000fea0003800000 */
.L_x_5:
[----:B------:R-:W-:-:S00]  /*0c60*/  BRA `(.L_x_5) ;  /* 0xfffffffc00fc7947 */ /* 0x000fc0000383ffff */
[----:B------:R-:W-:-:S00]  /*0c70*/  NOP ;  /* 0x0000000000007918 */ /* 0x000fc00000000000 */
        /* <DEDUP_REMOVED lines=8> */
.L_x_6:


//--------------------- .nv.shared.reserved.0     --------------------------
	.section	.nv.shared.reserved.0,"aw",@nobits
	.weak		__nv_reservedSMEM_offset_0_alias
	.size		__nv_reservedSMEM_offset_0_alias, 0, 64
	.other		__nv_reservedSMEM_offset_0_alias,@"STO_CUDA_RESERVED_SHARED STV_DEFAULT"
__nv_reservedSMEM_offset_0_alias:
	.zero		0
	.zero		64


//--------------------- .nv.constant0._Z12sgemm_kernellllPfS_S_ --------------------------
	.section	.nv.constant0._Z12sgemm_kernellllPfS_S_,"a",@progbits
	.sectionflags	@""
	.align	4
.nv.constant0._Z12sgemm_kernellllPfS_S_:
	.zero		944


//--------------------- SYMBOLS --------------------------

	.type		.nv.reservedSmem.offset0,@object
	.size		.nv.reservedSmem.offset0,0x4
